//
// Generated by NVIDIA NVVM Compiler
//
// Compiler Build ID: CL-36424714
// Cuda compilation tools, release 13.0, V13.0.88
// Based on NVVM 20.0.0
//

.version 9.0
.target sm_100
.address_size 64

	// .globl	_Z31hierarchical_scan_kernel_phase1PiS_S_
// _ZZ31hierarchical_scan_kernel_phase1PiS_S_E2XY has been demoted
// _ZZ31hierarchical_scan_kernel_phase1PiS_S_E3AUS has been demoted
// _ZZ31hierarchical_scan_kernel_phase2PiE2XY has been demoted

.visible .entry _Z31hierarchical_scan_kernel_phase1PiS_S_(
	.param .u64 .ptr .align 1 _Z31hierarchical_scan_kernel_phase1PiS_S__param_0,
	.param .u64 .ptr .align 1 _Z31hierarchical_scan_kernel_phase1PiS_S__param_1,
	.param .u64 .ptr .align 1 _Z31hierarchical_scan_kernel_phase1PiS_S__param_2
)
{
	.reg .pred 	%p<24>;
	.reg .b32 	%r<76>;
	.reg .b64 	%rd<13>;
	// demoted variable
	.shared .align 4 .b8 _ZZ31hierarchical_scan_kernel_phase1PiS_S_E2XY[8192];
	// demoted variable
	.shared .align 4 .b8 _ZZ31hierarchical_scan_kernel_phase1PiS_S_E3AUS[4096];
	ld.param.u64 	%rd1, [_Z31hierarchical_scan_kernel_phase1PiS_S__param_0];
	ld.param.u64 	%rd2, [_Z31hierarchical_scan_kernel_phase1PiS_S__param_1];
	ld.param.u64 	%rd3, [_Z31hierarchical_scan_kernel_phase1PiS_S__param_2];
	mov.u32 	%r1, %tid.x;
	mov.u32 	%r2, %ctaid.x;
	shl.b32 	%r27, %r2, 11;
	or.b32  	%r3, %r27, %r1;
	setp.gt.u32 	%p1, %r3, 2097151;
	@%p1 bra 	$L__BB0_45;
	cvta.to.global.u64 	%rd4, %rd1;
	mul.wide.u32 	%rd5, %r3, 4;
	add.s64 	%rd6, %rd4, %rd5;
	ld.global.u32 	%r29, [%rd6];
	shl.b32 	%r30, %r1, 2;
	mov.u32 	%r31, _ZZ31hierarchical_scan_kernel_phase1PiS_S_E2XY;
	add.s32 	%r4, %r31, %r30;
	st.shared.u32 	[%r4], %r29;
	ld.global.u32 	%r32, [%rd6+4096];
	st.shared.u32 	[%r4+4096], %r32;
	bar.sync 	0;
	add.s32 	%r5, %r4, %r30;
	ld.shared.u32 	%r33, [%r5];
	ld.shared.u32 	%r34, [%r5+4];
	add.s32 	%r35, %r34, %r33;
	st.shared.u32 	[%r5+4], %r35;
	bar.sync 	0;
	ld.shared.u32 	%r36, [%r5+4];
	mov.u32 	%r37, _ZZ31hierarchical_scan_kernel_phase1PiS_S_E3AUS;
	add.s32 	%r6, %r37, %r30;
	st.shared.u32 	[%r6], %r36;
	bar.sync 	0;
	setp.eq.s32 	%p2, %r1, 0;
	@%p2 bra 	$L__BB0_3;
	ld.shared.u32 	%r67, [%r6+-4];
$L__BB0_3:
	setp.eq.s32 	%p3, %r1, 0;
	bar.sync 	0;
	@%p3 bra 	$L__BB0_5;
	ld.shared.u32 	%r38, [%r6];
	add.s32 	%r39, %r38, %r67;
	st.shared.u32 	[%r6], %r39;
$L__BB0_5:
	bar.sync 	0;
	setp.lt.u32 	%p4, %r1, 2;
	@%p4 bra 	$L__BB0_7;
	ld.shared.u32 	%r67, [%r6+-8];
$L__BB0_7:
	setp.lt.u32 	%p5, %r1, 2;
	bar.sync 	0;
	@%p5 bra 	$L__BB0_9;
	ld.shared.u32 	%r40, [%r6];
	add.s32 	%r41, %r40, %r67;
	st.shared.u32 	[%r6], %r41;
$L__BB0_9:
	bar.sync 	0;
	setp.lt.u32 	%p6, %r1, 4;
	@%p6 bra 	$L__BB0_11;
	ld.shared.u32 	%r67, [%r6+-16];
$L__BB0_11:
	setp.lt.u32 	%p7, %r1, 4;
	bar.sync 	0;
	@%p7 bra 	$L__BB0_13;
	ld.shared.u32 	%r42, [%r6];
	add.s32 	%r43, %r42, %r67;
	st.shared.u32 	[%r6], %r43;
$L__BB0_13:
	bar.sync 	0;
	setp.lt.u32 	%p8, %r1, 8;
	@%p8 bra 	$L__BB0_15;
	ld.shared.u32 	%r67, [%r6+-32];
$L__BB0_15:
	setp.lt.u32 	%p9, %r1, 8;
	bar.sync 	0;
	@%p9 bra 	$L__BB0_17;
	ld.shared.u32 	%r44, [%r6];
	add.s32 	%r45, %r44, %r67;
	st.shared.u32 	[%r6], %r45;
$L__BB0_17:
	bar.sync 	0;
	setp.lt.u32 	%p10, %r1, 16;
	@%p10 bra 	$L__BB0_19;
	ld.shared.u32 	%r67, [%r6+-64];
$L__BB0_19:
	setp.lt.u32 	%p11, %r1, 16;
	bar.sync 	0;
	@%p11 bra 	$L__BB0_21;
	ld.shared.u32 	%r46, [%r6];
	add.s32 	%r47, %r46, %r67;
	st.shared.u32 	[%r6], %r47;
$L__BB0_21:
	bar.sync 	0;
	setp.lt.u32 	%p12, %r1, 32;
	@%p12 bra 	$L__BB0_23;
	ld.shared.u32 	%r67, [%r6+-128];
$L__BB0_23:
	setp.lt.u32 	%p13, %r1, 32;
	bar.sync 	0;
	@%p13 bra 	$L__BB0_25;
	ld.shared.u32 	%r48, [%r6];
	add.s32 	%r49, %r48, %r67;
	st.shared.u32 	[%r6], %r49;
$L__BB0_25:
	bar.sync 	0;
	setp.lt.u32 	%p14, %r1, 64;
	@%p14 bra 	$L__BB0_27;
	ld.shared.u32 	%r67, [%r6+-256];
$L__BB0_27:
	setp.lt.u32 	%p15, %r1, 64;
	bar.sync 	0;
	@%p15 bra 	$L__BB0_29;
	ld.shared.u32 	%r50, [%r6];
	add.s32 	%r51, %r50, %r67;
	st.shared.u32 	[%r6], %r51;
$L__BB0_29:
	bar.sync 	0;
	setp.lt.u32 	%p16, %r1, 128;
	@%p16 bra 	$L__BB0_31;
	ld.shared.u32 	%r67, [%r6+-512];
$L__BB0_31:
	setp.lt.u32 	%p17, %r1, 128;
	bar.sync 	0;
	@%p17 bra 	$L__BB0_33;
	ld.shared.u32 	%r52, [%r6];
	add.s32 	%r53, %r52, %r67;
	st.shared.u32 	[%r6], %r53;
$L__BB0_33:
	bar.sync 	0;
	setp.lt.u32 	%p18, %r1, 256;
	@%p18 bra 	$L__BB0_35;
	ld.shared.u32 	%r67, [%r6+-1024];
$L__BB0_35:
	setp.lt.u32 	%p19, %r1, 256;
	bar.sync 	0;
	@%p19 bra 	$L__BB0_37;
	ld.shared.u32 	%r54, [%r6];
	add.s32 	%r55, %r54, %r67;
	st.shared.u32 	[%r6], %r55;
$L__BB0_37:
	bar.sync 	0;
	setp.lt.u32 	%p20, %r1, 512;
	@%p20 bra 	$L__BB0_39;
	ld.shared.u32 	%r67, [%r6+-2048];
$L__BB0_39:
	setp.lt.u32 	%p21, %r1, 512;
	bar.sync 	0;
	@%p21 bra 	$L__BB0_41;
	ld.shared.u32 	%r56, [%r6];
	add.s32 	%r57, %r56, %r67;
	st.shared.u32 	[%r6], %r57;
$L__BB0_41:
	setp.eq.s32 	%p22, %r1, 0;
	bar.sync 	0;
	@%p22 bra 	$L__BB0_43;
	ld.shared.u32 	%r58, [%r6+-4];
	ld.shared.u32 	%r59, [%r5];
	add.s32 	%r60, %r59, %r58;
	st.shared.u32 	[%r5], %r60;
	ld.shared.u32 	%r61, [%r5+4];
	add.s32 	%r62, %r61, %r58;
	st.shared.u32 	[%r5+4], %r62;
$L__BB0_43:
	bar.sync 	0;
	ld.shared.u32 	%r63, [%r4];
	cvta.to.global.u64 	%rd7, %rd2;
	add.s64 	%rd9, %rd7, %rd5;
	st.global.u32 	[%rd9], %r63;
	ld.shared.u32 	%r64, [%r4+4096];
	st.global.u32 	[%rd9+4096], %r64;
	setp.ne.s32 	%p23, %r1, 1023;
	@%p23 bra 	$L__BB0_45;
	ld.shared.u32 	%r65, [_ZZ31hierarchical_scan_kernel_phase1PiS_S_E2XY+8188];
	cvta.to.global.u64 	%rd10, %rd3;
	mul.wide.u32 	%rd11, %r2, 4;
	add.s64 	%rd12, %rd10, %rd11;
	st.global.u32 	[%rd12], %r65;
$L__BB0_45:
	ret;

}
	// .globl	_Z31hierarchical_scan_kernel_phase2Pi
.visible .entry _Z31hierarchical_scan_kernel_phase2Pi(
	.param .u64 .ptr .align 1 _Z31hierarchical_scan_kernel_phase2Pi_param_0
)
{
	.reg .pred 	%p<6>;
	.reg .b32 	%r<26>;
	.reg .b64 	%rd<5>;
	// demoted variable
	.shared .align 4 .b8 _ZZ31hierarchical_scan_kernel_phase2PiE2XY[8192];
	ld.param.u64 	%rd2, [_Z31hierarchical_scan_kernel_phase2Pi_param_0];
	cvta.to.global.u64 	%rd3, %rd2;
	mov.u32 	%r1, %tid.x;
	mov.u32 	%r9, %ctaid.x;
	mov.u32 	%r2, %ntid.x;
	mad.lo.s32 	%r10, %r9, %r2, %r1;
	setp.gt.s32 	%p1, %r10, 2097151;
	mul.wide.s32 	%rd4, %r10, 4;
	add.s64 	%rd1, %rd3, %rd4;
	shl.b32 	%r11, %r1, 2;
	mov.u32 	%r12, _ZZ31hierarchical_scan_kernel_phase2PiE2XY;
	add.s32 	%r3, %r12, %r11;
	@%p1 bra 	$L__BB1_2;
	ld.global.u32 	%r13, [%rd1];
	st.shared.u32 	[%r3], %r13;
$L__BB1_2:
	setp.lt.u32 	%p2, %r2, 2;
	@%p2 bra 	$L__BB1_9;
	mov.b32 	%r24, 1;
$L__BB1_4:
	bar.sync 	0;
	setp.lt.u32 	%p3, %r1, %r24;
	@%p3 bra 	$L__BB1_6;
	sub.s32 	%r16, %r1, %r24;
	shl.b32 	%r17, %r16, 2;
	add.s32 	%r19, %r12, %r17;
	ld.shared.u32 	%r25, [%r19];
$L__BB1_6:
	setp.lt.u32 	%p4, %r1, %r24;
	bar.sync 	0;
	@%p4 bra 	$L__BB1_8;
	ld.shared.u32 	%r20, [%r3];
	add.s32 	%r21, %r20, %r25;
	st.shared.u32 	[%r3], %r21;
$L__BB1_8:
	shl.b32 	%r24, %r24, 1;
	setp.lt.u32 	%p5, %r24, %r2;
	@%p5 bra 	$L__BB1_4;
$L__BB1_9:
	ld.shared.u32 	%r22, [%r3];
	st.global.u32 	[%rd1], %r22;
	ret;

}
	// .globl	_Z31hierarchical_scan_kernel_phase3PiS_
.visible .entry _Z31hierarchical_scan_kernel_phase3PiS_(
	.param .u64 .ptr .align 1 _Z31hierarchical_scan_kernel_phase3PiS__param_0,
	.param .u64 .ptr .align 1 _Z31hierarchical_scan_kernel_phase3PiS__param_1
)
{
	.reg .pred 	%p<2>;
	.reg .b32 	%r<12>;
	.reg .b64 	%rd<9>;

	ld.param.u64 	%rd1, [_Z31hierarchical_scan_kernel_phase3PiS__param_0];
	ld.param.u64 	%rd2, [_Z31hierarchical_scan_kernel_phase3PiS__param_1];
	mov.u32 	%r1, %ctaid.x;
	setp.eq.s32 	%p1, %r1, 0;
	@%p1 bra 	$L__BB2_2;
	cvta.to.global.u64 	%rd3, %rd2;
	cvta.to.global.u64 	%rd4, %rd1;
	add.s32 	%r2, %r1, -1;
	mul.wide.u32 	%rd5, %r2, 4;
	add.s64 	%rd6, %rd4, %rd5;
	ld.global.u32 	%r3, [%rd6];
	shl.b32 	%r4, %r1, 11;
	mov.u32 	%r5, %tid.x;
	or.b32  	%r6, %r4, %r5;
	mul.wide.u32 	%rd7, %r6, 4;
	add.s64 	%rd8, %rd3, %rd7;
	ld.global.u32 	%r7, [%rd8];
	add.s32 	%r8, %r7, %r3;
	st.global.u32 	[%rd8], %r8;
	ld.global.u32 	%r9, [%rd6];
	ld.global.u32 	%r10, [%rd8+4096];
	add.s32 	%r11, %r10, %r9;
	st.global.u32 	[%rd8+4096], %r11;
$L__BB2_2:
	ret;

}


// ===== COMPILED SASS (sm_100) =====

	.target	sm_100

	.elftype	@"ET_EXEC"


//--------------------- .note.nv.tkinfo           --------------------------
	.section	.note.nv.tkinfo,"",@"SHT_NOTE"
	.sectionflags	@"SHF_NOTE_NV_TKINFO"
	.tkinfo
        /*0018*/ 	.word	0x00000002
        /*0030*/ 	.string	""
        /*0030*/ 	.string	"ptxas"
        /*0030*/ 	.string	"Cuda compilation tools, release 13.0, V13.0.88"
        /*0030*/ 	.string	"Build cuda_13.0.r13.0/compiler.36424714_0"
        /*0030*/ 	.string	"-arch sm_100 -m 64 "



//--------------------- .note.nv.cuinfo           --------------------------
	.section	.note.nv.cuinfo,"",@"SHT_NOTE"
	.sectionflags	@"SHF_NOTE_NV_CUINFO"
        /*0018*/ 	.short	0x0002
        /*001a*/ 	.short	0x0064
        /*001c*/ 	.short	0x0082
	.zero		2


//--------------------- .nv.info                  --------------------------
	.section	.nv.info,"",@"SHT_CUDA_INFO"
	.align	4


	//----- nvinfo : EIATTR_REGCOUNT
	.align		4
        /*0000*/ 	.byte	0x04, 0x2f
        /*0002*/ 	.short	(.L_1 - .L_0)
	.align		4
.L_0:
        /*0004*/ 	.word	index@(_Z31hierarchical_scan_kernel_phase1PiS_S_)
        /*0008*/ 	.word	0x00000014


	//----- nvinfo : EIATTR_FRAME_SIZE
	.align		4
.L_1:
        /*000c*/ 	.byte	0x04, 0x11
        /*000e*/ 	.short	(.L_3 - .L_2)
	.align		4
.L_2:
        /*0010*/ 	.word	index@(_Z31hierarchical_scan_kernel_phase1PiS_S_)
        /*0014*/ 	.word	0x00000000


	//----- nvinfo : EIATTR_REGCOUNT
	.align		4
.L_3:
        /*0018*/ 	.byte	0x04, 0x2f
        /*001a*/ 	.short	(.L_5 - .L_4)
	.align		4
.L_4:
        /*001c*/ 	.word	index@(_Z31hierarchical_scan_kernel_phase2Pi)
        /*0020*/ 	.word	0x0000000c


	//----- nvinfo : EIATTR_FRAME_SIZE
	.align		4
.L_5:
        /*0024*/ 	.byte	0x04, 0x11
        /*0026*/ 	.short	(.L_7 - .L_6)
	.align		4
.L_6:
        /*0028*/ 	.word	index@(_Z31hierarchical_scan_kernel_phase2Pi)
        /*002c*/ 	.word	0x00000000


	//----- nvinfo : EIATTR_REGCOUNT
	.align		4
.L_7:
        /*0030*/ 	.byte	0x04, 0x2f
        /*0032*/ 	.short	(.L_9 - .L_8)
	.align		4
.L_8:
        /*0034*/ 	.word	index@(_Z31hierarchical_scan_kernel_phase3PiS_)
        /*0038*/ 	.word	0x0000000c


	//----- nvinfo : EIATTR_FRAME_SIZE
	.align		4
.L_9:
        /*003c*/ 	.byte	0x04, 0x11
        /*003e*/ 	.short	(.L_11 - .L_10)
	.align		4
.L_10:
        /*0040*/ 	.word	index@(_Z31hierarchical_scan_kernel_phase3PiS_)
        /*0044*/ 	.word	0x00000000


	//----- nvinfo : EIATTR_MIN_STACK_SIZE
	.align		4
.L_11:
        /*0048*/ 	.byte	0x04, 0x12
        /*004a*/ 	.short	(.L_13 - .L_12)
	.align		4
.L_12:
        /*004c*/ 	.word	index@(_Z31hierarchical_scan_kernel_phase3PiS_)
        /*0050*/ 	.word	0x00000000


	//----- nvinfo : EIATTR_MIN_STACK_SIZE
	.align		4
.L_13:
        /*0054*/ 	.byte	0x04, 0x12
        /*0056*/ 	.short	(.L_15 - .L_14)
	.align		4
.L_14:
        /*0058*/ 	.word	index@(_Z31hierarchical_scan_kernel_phase2Pi)
        /*005c*/ 	.word	0x00000000


	//----- nvinfo : EIATTR_MIN_STACK_SIZE
	.align		4
.L_15:
        /*0060*/ 	.byte	0x04, 0x12
        /*0062*/ 	.short	(.L_17 - .L_16)
	.align		4
.L_16:
        /*0064*/ 	.word	index@(_Z31hierarchical_scan_kernel_phase1PiS_S_)
        /*0068*/ 	.word	0x00000000
.L_17:


//--------------------- .nv.compat                --------------------------
	.section	.nv.compat,"",@"SHT_CUDA_COMPAT_INFO"
	.align	4
        /*0000*/ 	.byte	0x02, 0x09, 0x00, 0x00, 0x02, 0x02, 0x01, 0x00, 0x02, 0x05, 0x05, 0x00, 0x03, 0x07, 0x01, 0x01
        /*0010*/ 	.byte	0x02, 0x03, 0x00, 0x00, 0x02, 0x06, 0x01, 0x00, 0x04, 0x0b, 0x08, 0x00, 0x09, 0x00, 0x00, 0x00
        /*0020*/ 	.byte	0x00, 0x00, 0x00, 0x00


//--------------------- .nv.info._Z31hierarchical_scan_kernel_phase3PiS_ --------------------------
	.section	.nv.info._Z31hierarchical_scan_kernel_phase3PiS_,"",@"SHT_CUDA_INFO"
	.sectionflags	@""
	.align	4


	//----- nvinfo : EIATTR_CUDA_API_VERSION
	.align		4
        /*0000*/ 	.byte	0x04, 0x37
        /*0002*/ 	.short	(.L_19 - .L_18)
.L_18:
        /*0004*/ 	.word	0x00000082


	//----- nvinfo : EIATTR_KPARAM_INFO
	.align		4
.L_19:
        /*0008*/ 	.byte	0x04, 0x17
        /*000a*/ 	.short	(.L_21 - .L_20)
.L_20:
        /*000c*/ 	.word	0x00000000
        /*0010*/ 	.short	0x0001
        /*0012*/ 	.short	0x0008
        /*0014*/ 	.byte	0x00, 0xf5, 0x21, 0x00


	//----- nvinfo : EIATTR_KPARAM_INFO
	.align		4
.L_21:
        /*0018*/ 	.byte	0x04, 0x17
        /*001a*/ 	.short	(.L_23 - .L_22)
.L_22:
        /*001c*/ 	.word	0x00000000
        /*0020*/ 	.short	0x0000
        /*0022*/ 	.short	0x0000
        /*0024*/ 	.byte	0x00, 0xf5, 0x21, 0x00


	//----- nvinfo : EIATTR_SPARSE_MMA_MASK
	.align		4
.L_23:
        /*0028*/ 	.byte	0x03, 0x50
        /*002a*/ 	.short	0x0000


	//----- nvinfo : EIATTR_MAXREG_COUNT
	.align		4
        /*002c*/ 	.byte	0x03, 0x1b
        /*002e*/ 	.short	0x00ff


	//----- nvinfo : EIATTR_MERCURY_ISA_VERSION
	.align		4
        /*0030*/ 	.byte	0x03, 0x5f
        /*0032*/ 	.short	0x0101


	//----- nvinfo : EIATTR_VRC_CTA_INIT_COUNT
	.align		4
        /*0034*/ 	.byte	0x02, 0x4a
	.zero		1
	.zero		1


	//----- nvinfo : EIATTR_EXIT_INSTR_OFFSETS
	.align		4
        /*0038*/ 	.byte	0x04, 0x1c
        /*003a*/ 	.short	(.L_25 - .L_24)


	//   ....[0]....
.L_24:
        /*003c*/ 	.word	0x00000030


	//   ....[1]....
        /*0040*/ 	.word	0x00000150


	//----- nvinfo : EIATTR_CBANK_PARAM_SIZE
	.align		4
.L_25:
        /*0044*/ 	.byte	0x03, 0x19
        /*0046*/ 	.short	0x0010


	//----- nvinfo : EIATTR_PARAM_CBANK
	.align		4
        /*0048*/ 	.byte	0x04, 0x0a
        /*004a*/ 	.short	(.L_27 - .L_26)
	.align		4
.L_26:
        /*004c*/ 	.word	index@(.nv.constant0._Z31hierarchical_scan_kernel_phase3PiS_)
        /*0050*/ 	.short	0x0380
        /*0052*/ 	.short	0x0010


	//----- nvinfo : EIATTR_SW_WAR
	.align		4
.L_27:
        /*0054*/ 	.byte	0x04, 0x36
        /*0056*/ 	.short	(.L_29 - .L_28)
.L_28:
        /*0058*/ 	.word	0x00000008
.L_29:


//--------------------- .nv.info._Z31hierarchical_scan_kernel_phase2Pi --------------------------
	.section	.nv.info._Z31hierarchical_scan_kernel_phase2Pi,"",@"SHT_CUDA_INFO"
	.sectionflags	@""
	.align	4


	//----- nvinfo : EIATTR_CUDA_API_VERSION
	.align		4
        /*0000*/ 	.byte	0x04, 0x37
        /*0002*/ 	.short	(.L_31 - .L_30)
.L_30:
        /*0004*/ 	.word	0x00000082


	//----- nvinfo : EIATTR_KPARAM_INFO
	.align		4
.L_31:
        /*0008*/ 	.byte	0x04, 0x17
        /*000a*/ 	.short	(.L_33 - .L_32)
.L_32:
        /*000c*/ 	.word	0x00000000
        /*0010*/ 	.short	0x0000
        /*0012*/ 	.short	0x0000
        /*0014*/ 	.byte	0x00, 0xf5, 0x21, 0x00


	//----- nvinfo : EIATTR_SPARSE_MMA_MASK
	.align		4
.L_33:
        /*0018*/ 	.byte	0x03, 0x50
        /*001a*/ 	.short	0x0000


	//----- nvinfo : EIATTR_MAXREG_COUNT
	.align		4
        /*001c*/ 	.byte	0x03, 0x1b
        /*001e*/ 	.short	0x00ff


	//----- nvinfo : EIATTR_NUM_BARRIERS
	.align		4
        /*0020*/ 	.byte	0x02, 0x4c
        /*0022*/ 	.byte	0x01
	.zero		1


	//----- nvinfo : EIATTR_MERCURY_ISA_VERSION
	.align		4
        /*0024*/ 	.byte	0x03, 0x5f
        /*0026*/ 	.short	0x0101


	//----- nvinfo : EIATTR_VRC_CTA_INIT_COUNT
	.align		4
        /*0028*/ 	.byte	0x02, 0x4a
	.zero		1
	.zero		1


	//----- nvinfo : EIATTR_EXIT_INSTR_OFFSETS
	.align		4
        /*002c*/ 	.byte	0x04, 0x1c
        /*002e*/ 	.short	(.L_35 - .L_34)


	//   ....[0]....
.L_34:
        /*0030*/ 	.word	0x00000200


	//----- nvinfo : EIATTR_CBANK_PARAM_SIZE
	.align		4
.L_35:
        /*0034*/ 	.byte	0x03, 0x19
        /*0036*/ 	.short	0x0008


	//----- nvinfo : EIATTR_PARAM_CBANK
	.align		4
        /*0038*/ 	.byte	0x04, 0x0a
        /*003a*/ 	.short	(.L_37 - .L_36)
	.align		4
.L_36:
        /*003c*/ 	.word	index@(.nv.constant0._Z31hierarchical_scan_kernel_phase2Pi)
        /*0040*/ 	.short	0x0380
        /*0042*/ 	.short	0x0008


	//----- nvinfo : EIATTR_SW_WAR
	.align		4
.L_37:
        /*0044*/ 	.byte	0x04, 0x36
        /*0046*/ 	.short	(.L_39 - .L_38)
.L_38:
        /*0048*/ 	.word	0x00000008
.L_39:


//--------------------- .nv.info._Z31hierarchical_scan_kernel_phase1PiS_S_ --------------------------
	.section	.nv.info._Z31hierarchical_scan_kernel_phase1PiS_S_,"",@"SHT_CUDA_INFO"
	.sectionflags	@""
	.align	4


	//----- nvinfo : EIATTR_CUDA_API_VERSION
	.align		4
        /*0000*/ 	.byte	0x04, 0x37
        /*0002*/ 	.short	(.L_41 - .L_40)
.L_40:
        /*0004*/ 	.word	0x00000082


	//----- nvinfo : EIATTR_KPARAM_INFO
	.align		4
.L_41:
        /*0008*/ 	.byte	0x04, 0x17
        /*000a*/ 	.short	(.L_43 - .L_42)
.L_42:
        /*000c*/ 	.word	0x00000000
        /*0010*/ 	.short	0x0002
        /*0012*/ 	.short	0x0010
        /*0014*/ 	.byte	0x00, 0xf5, 0x21, 0x00


	//----- nvinfo : EIATTR_KPARAM_INFO
	.align		4
.L_43:
        /*0018*/ 	.byte	0x04, 0x17
        /*001a*/ 	.short	(.L_45 - .L_44)
.L_44:
        /*001c*/ 	.word	0x00000000
        /*0020*/ 	.short	0x0001
        /*0022*/ 	.short	0x0008
        /*0024*/ 	.byte	0x00, 0xf5, 0x21, 0x00


	//----- nvinfo : EIATTR_KPARAM_INFO
	.align		4
.L_45:
        /*0028*/ 	.byte	0x04, 0x17
        /*002a*/ 	.short	(.L_47 - .L_46)
.L_46:
        /*002c*/ 	.word	0x00000000
        /*0030*/ 	.short	0x0000
        /*0032*/ 	.short	0x0000
        /*0034*/ 	.byte	0x00, 0xf5, 0x21, 0x00


	//----- nvinfo : EIATTR_SPARSE_MMA_MASK
	.align		4
.L_47:
        /*0038*/ 	.byte	0x03, 0x50
        /*003a*/ 	.short	0x0000


	//----- nvinfo : EIATTR_MAXREG_COUNT
	.align		4
        /*003c*/ 	.byte	0x03, 0x1b
        /*003e*/ 	.short	0x00ff


	//----- nvinfo : EIATTR_NUM_BARRIERS
	.align		4
        /*0040*/ 	.byte	0x02, 0x4c
        /*0042*/ 	.byte	0x01
	.zero		1


	//----- nvinfo : EIATTR_MERCURY_ISA_VERSION
	.align		4
        /*0044*/ 	.byte	0x03, 0x5f
        /*0046*/ 	.short	0x0101


	//----- nvinfo : EIATTR_VRC_CTA_INIT_COUNT
	.align		4
        /*0048*/ 	.byte	0x02, 0x4a
	.zero		1
	.zero		1


	//----- nvinfo : EIATTR_EXIT_INSTR_OFFSETS
	.align		4
        /*004c*/ 	.byte	0x04, 0x1c
        /*004e*/ 	.short	(.L_49 - .L_48)


	//   ....[0]....
.L_48:
        /*0050*/ 	.word	0x00000060


	//   ....[1]....
        /*0054*/ 	.word	0x00000740


	//   ....[2]....
        /*0058*/ 	.word	0x00000790


	//----- nvinfo : EIATTR_CBANK_PARAM_SIZE
	.align		4
.L_49:
        /*005c*/ 	.byte	0x03, 0x19
        /*005e*/ 	.short	0x0018


	//----- nvinfo : EIATTR_PARAM_CBANK
	.align		4
        /*0060*/ 	.byte	0x04, 0x0a
        /*0062*/ 	.short	(.L_51 - .L_50)
	.align		4
.L_50:
        /*0064*/ 	.word	index@(.nv.constant0._Z31hierarchical_scan_kernel_phase1PiS_S_)
        /*0068*/ 	.short	0x0380
        /*006a*/ 	.short	0x0018


	//----- nvinfo : EIATTR_SW_WAR
	.align		4
.L_51:
        /*006c*/ 	.byte	0x04, 0x36
        /*006e*/ 	.short	(.L_53 - .L_52)
.L_52:
        /*0070*/ 	.word	0x00000008
.L_53:


//--------------------- .nv.callgraph             --------------------------
	.section	.nv.callgraph,"",@"SHT_CUDA_CALLGRAPH"
	.align	4
	.sectionentsize	8
	.align		4
        /*0000*/ 	.word	0x00000000
	.align		4
        /*0004*/ 	.word	0xffffffff
	.align		4
        /*0008*/ 	.word	0x00000000
	.align		4
        /*000c*/ 	.word	0xfffffffe
	.align		4
        /*0010*/ 	.word	0x00000000
	.align		4
        /*0014*/ 	.word	0xfffffffd
	.align		4
        /*0018*/ 	.word	0x00000000
	.align		4
        /*001c*/ 	.word	0xfffffffc


//--------------------- .text._Z31hierarchical_scan_kernel_phase3PiS_ --------------------------
	.section	.text._Z31hierarchical_scan_kernel_phase3PiS_,"ax",@progbits
	.align	128
        .global         _Z31hierarchical_scan_kernel_phase3PiS_
        .type           _Z31hierarchical_scan_kernel_phase3PiS_,@function
        .size           _Z31hierarchical_scan_kernel_phase3PiS_,(.L_x_5 - _Z31hierarchical_scan_kernel_phase3PiS_)
        .other          _Z31hierarchical_scan_kernel_phase3PiS_,@"STO_CUDA_ENTRY STV_DEFAULT"
_Z31hierarchical_scan_kernel_phase3PiS_:
.text._Z31hierarchical_scan_kernel_phase3PiS_:
[----:B------:R-:W-:Y:S01]  /*0000*/  LDC R1, c[0x0][0x37c] ;  /* 0x0000df00ff017b82 */ /* 0x000fe20000000800 */
[----:B------:R-:W0:Y:S02]  /*0010*/  S2R R7, SR_CTAID.X ;  /* 0x0000000000077919 */ /* 0x000e240000002500 */
[----:B0-----:R-:W-:-:S13]  /*0020*/  ISETP.NE.AND P0, PT, R7, RZ, PT ;  /* 0x000000ff0700720c */ /* 0x001fda0003f05270 */
[----:B------:R-:W-:Y:S05]  /*0030*/  @!P0 EXIT ;  /* 0x000000000000894d */ /* 0x000fea0003800000 */
[----:B------:R-:W0:Y:S01]  /*0040*/  S2R R9, SR_TID.X ;  /* 0x0000000000097919 */ /* 0x000e220000002100 */
[----:B------:R-:W1:Y:S01]  /*0050*/  LDC.64 R2, c[0x0][0x380] ;  /* 0x0000e000ff027b82 */ /* 0x000e620000000a00 */
[----:B------:R-:W2:Y:S01]  /*0060*/  LDCU.64 UR4, c[0x0][0x358] ;  /* 0x00006b00ff0477ac */ /* 0x000ea20008000a00 */
[C---:B------:R-:W-:Y:S02]  /*0070*/  IMAD.SHL.U32 R0, R7.reuse, 0x800, RZ ;  /* 0x0000080007007824 */ /* 0x040fe400078e00ff */
[----:B------:R-:W-:-:S04]  /*0080*/  VIADD R7, R7, 0xffffffff ;  /* 0xffffffff07077836 */ /* 0x000fc80000000000 */
[----:B------:R-:W3:Y:S01]  /*0090*/  LDC.64 R4, c[0x0][0x388] ;  /* 0x0000e200ff047b82 */ /* 0x000ee20000000a00 */
[----:B-1----:R-:W-:Y:S01]  /*00a0*/  IMAD.WIDE.U32 R2, R7, 0x4, R2 ;  /* 0x0000000407027825 */ /* 0x002fe200078e0002 */
[----:B0-----:R-:W-:-:S04]  /*00b0*/  LOP3.LUT R9, R0, R9, RZ, 0xfc, !PT ;  /* 0x0000000900097212 */ /* 0x001fc800078efcff */
[----:B--2---:R-:W2:Y:S01]  /*00c0*/  LDG.E R0, desc[UR4][R2.64] ;  /* 0x0000000402007981 */ /* 0x004ea2000c1e1900 */
[----:B---3--:R-:W-:-:S05]  /*00d0*/  IMAD.WIDE.U32 R4, R9, 0x4, R4 ;  /* 0x0000000409047825 */ /* 0x008fca00078e0004 */
[----:B------:R-:W2:Y:S04]  /*00e0*/  LDG.E R7, desc[UR4][R4.64] ;  /* 0x0000000404077981 */ /* 0x000ea8000c1e1900 */
[----:B------:R-:W3:Y:S01]  /*00f0*/  LDG.E R9, desc[UR4][R4.64+0x1000] ;  /* 0x0010000404097981 */ /* 0x000ee2000c1e1900 */
[----:B--2---:R-:W-:-:S05]  /*0100*/  IADD3 R7, PT, PT, R0, R7, RZ ;  /* 0x0000000700077210 */ /* 0x004fca0007ffe0ff */
[----:B------:R-:W-:Y:S04]  /*0110*/  STG.E desc[UR4][R4.64], R7 ;  /* 0x0000000704007986 */ /* 0x000fe8000c101904 */
[----:B------:R-:W3:Y:S02]  /*0120*/  LDG.E R0, desc[UR4][R2.64] ;  /* 0x0000000402007981 */ /* 0x000ee4000c1e1900 */
[----:B---3--:R-:W-:-:S05]  /*0130*/  IADD3 R9, PT, PT, R0, R9, RZ ;  /* 0x0000000900097210 */ /* 0x008fca0007ffe0ff */
[----:B------:R-:W-:Y:S01]  /*0140*/  STG.E desc[UR4][R4.64+0x1000], R9 ;  /* 0x0010000904007986 */ /* 0x000fe2000c101904 */
[----:B------:R-:W-:Y:S05]  /*0150*/  EXIT ;  /* 0x000000000000794d */ /* 0x000fea0003800000 */
.L_x_0:
[----:B------:R-:W-:-:S00]  /*0160*/  BRA `(.L_x_0) ;  /* 0xfffffffc00fc7947 */ /* 0x000fc0000383ffff */
[----:B------:R-:W-:-:S00]  /*0170*/  NOP ;  /* 0x0000000000007918 */ /* 0x000fc00000000000 */
        /* <DEDUP_REMOVED lines=8> */
.L_x_5:


//--------------------- .text._Z31hierarchical_scan_kernel_phase2Pi --------------------------
	.section	.text._Z31hierarchical_scan_kernel_phase2Pi,"ax",@progbits
	.align	128
        .global         _Z31hierarchical_scan_kernel_phase2Pi
        .type           _Z31hierarchical_scan_kernel_phase2Pi,@function
        .size           _Z31hierarchical_scan_kernel_phase2Pi,(.L_x_6 - _Z31hierarchical_scan_kernel_phase2Pi)
        .other          _Z31hierarchical_scan_kernel_phase2Pi,@"STO_CUDA_ENTRY STV_DEFAULT"
_Z31hierarchical_scan_kernel_phase2Pi:
.text._Z31hierarchical_scan_kernel_phase2Pi:
[----:B------:R-:W-:Y:S01]  /*0000*/  LDC R1, c[0x0][0x37c] ;  /* 0x0000df00ff017b82 */ /* 0x000fe20000000800 */
[----:B------:R-:W0:Y:S07]  /*0010*/  S2R R8, SR_TID.X ;  /* 0x0000000000087919 */ /* 0x000e2e0000002100 */
[----:B------:R-:W0:Y:S01]  /*0020*/  S2UR UR4, SR_CTAID.X ;  /* 0x00000000000479c3 */ /* 0x000e220000002500 */
[----:B------:R-:W1:Y:S07]  /*0030*/  LDCU.64 UR6, c[0x0][0x358] ;  /* 0x00006b00ff0677ac */ /* 0x000e6e0008000a00 */
[----:B------:R-:W0:Y:S08]  /*0040*/  LDC R9, c[0x0][0x360] ;  /* 0x0000d800ff097b82 */ /* 0x000e300000000800 */
[----:B------:R-:W2:Y:S01]  /*0050*/  LDC.64 R2, c[0x0][0x380] ;  /* 0x0000e000ff027b82 */ /* 0x000ea20000000a00 */
[----:B0-----:R-:W-:-:S05]  /*0060*/  IMAD R5, R9, UR4, R8 ;  /* 0x0000000409057c24 */ /* 0x001fca000f8e0208 */
[C---:B------:R-:W-:Y:S01]  /*0070*/  ISETP.GT.AND P0, PT, R5.reuse, 0x1fffff, PT ;  /* 0x001fffff0500780c */ /* 0x040fe20003f04270 */
[----:B--2---:R-:W-:-:S12]  /*0080*/  IMAD.WIDE R2, R5, 0x4, R2 ;  /* 0x0000000405027825 */ /* 0x004fd800078e0202 */
[----:B-1----:R-:W2:Y:S01]  /*0090*/  @!P0 LDG.E R5, desc[UR6][R2.64] ;  /* 0x0000000602058981 */ /* 0x002ea2000c1e1900 */
[----:B------:R-:W0:Y:S01]  /*00a0*/  S2UR UR5, SR_CgaCtaId ;  /* 0x00000000000579c3 */ /* 0x000e220000008800 */
[----:B------:R-:W-:Y:S01]  /*00b0*/  UMOV UR4, 0x400 ;  /* 0x0000040000047882 */ /* 0x000fe20000000000 */
[----:B------:R-:W-:Y:S01]  /*00c0*/  ISETP.GE.U32.AND P1, PT, R9, 0x2, PT ;  /* 0x000000020900780c */ /* 0x000fe20003f26070 */
[----:B0-----:R-:W-:-:S06]  /*00d0*/  ULEA UR4, UR5, UR4, 0x18 ;  /* 0x0000000405047291 */ /* 0x001fcc000f8ec0ff */
[----:B------:R-:W-:-:S05]  /*00e0*/  LEA R0, R8, UR4, 0x2 ;  /* 0x0000000408007c11 */ /* 0x000fca000f8e10ff */
[----:B--2---:R0:W-:Y:S01]  /*00f0*/  @!P0 STS [R0], R5 ;  /* 0x0000000500008388 */ /* 0x0041e20000000800 */
[----:B------:R-:W-:Y:S05]  /*0100*/  @!P1 BRA `(.L_x_1) ;  /* 0x0000000000349947 */ /* 0x000fea0003800000 */
[----:B------:R-:W-:-:S05]  /*0110*/  UMOV UR5, 0x1 ;  /* 0x0000000100057882 */ /* 0x000fca0000000000 */
.L_x_2:
[----:B------:R-:W-:Y:S01]  /*0120*/  BAR.SYNC.DEFER_BLOCKING 0x0 ;  /* 0x0000000000007b1d */ /* 0x000fe20000010000 */
[----:B------:R-:W-:-:S13]  /*0130*/  ISETP.GE.U32.AND P0, PT, R8, UR5, PT ;  /* 0x0000000508007c0c */ /* 0x000fda000bf06070 */
[----:B------:R-:W-:Y:S01]  /*0140*/  @P0 VIADD R4, R8, -UR5 ;  /* 0x8000000508040c36 */ /* 0x000fe20008000000 */
[----:B------:R-:W-:-:S04]  /*0150*/  USHF.L.U32 UR5, UR5, 0x1, URZ ;  /* 0x0000000105057899 */ /* 0x000fc800080006ff */
[----:B------:R-:W-:-:S05]  /*0160*/  @P0 LEA R4, R4, UR4, 0x2 ;  /* 0x0000000404040c11 */ /* 0x000fca000f8e10ff */
[----:B0-----:R-:W-:Y:S01]  /*0170*/  @P0 LDS R5, [R4] ;  /* 0x0000000004050984 */ /* 0x001fe20000000800 */
[----:B------:R-:W-:Y:S06]  /*0180*/  BAR.SYNC.DEFER_BLOCKING 0x0 ;  /* 0x0000000000007b1d */ /* 0x000fec0000010000 */
[----:B------:R-:W0:Y:S02]  /*0190*/  @P0 LDS R6, [R0] ;  /* 0x0000000000060984 */ /* 0x000e240000000800 */
[----:B0-----:R-:W-:-:S05]  /*01a0*/  @P0 IMAD.IADD R7, R5, 0x1, R6 ;  /* 0x0000000105070824 */ /* 0x001fca00078e0206 */
[----:B------:R1:W-:Y:S01]  /*01b0*/  @P0 STS [R0], R7 ;  /* 0x0000000700000388 */ /* 0x0003e20000000800 */
[----:B------:R-:W-:-:S13]  /*01c0*/  ISETP.LE.U32.AND P0, PT, R9, UR5, PT ;  /* 0x0000000509007c0c */ /* 0x000fda000bf03070 */
[----:B-1----:R-:W-:Y:S05]  /*01d0*/  @!P0 BRA `(.L_x_2) ;  /* 0xfffffffc00d08947 */ /* 0x002fea000383ffff */
.L_x_1:
[----:B0-----:R-:W0:Y:S04]  /*01e0*/  LDS R5, [R0] ;  /* 0x0000000000057984 */ /* 0x001e280000000800 */
[----:B0-----:R-:W-:Y:S01]  /*01f0*/  STG.E desc[UR6][R2.64], R5 ;  /* 0x0000000502007986 */ /* 0x001fe2000c101906 */
[----:B------:R-:W-:Y:S05]  /*0200*/  EXIT ;  /* 0x000000000000794d */ /* 0x000fea0003800000 */
.L_x_3:
        /* <DEDUP_REMOVED lines=15> */
.L_x_6:


//--------------------- .text._Z31hierarchical_scan_kernel_phase1PiS_S_ --------------------------
	.section	.text._Z31hierarchical_scan_kernel_phase1PiS_S_,"ax",@progbits
	.align	128
        .global         _Z31hierarchical_scan_kernel_phase1PiS_S_
        .type           _Z31hierarchical_scan_kernel_phase1PiS_S_,@function
        .size           _Z31hierarchical_scan_kernel_phase1PiS_S_,(.L_x_7 - _Z31hierarchical_scan_kernel_phase1PiS_S_)
        .other          _Z31hierarchical_scan_kernel_phase1PiS_S_,@"STO_CUDA_ENTRY STV_DEFAULT"
_Z31hierarchical_scan_kernel_phase1PiS_S_:
.text._Z31hierarchical_scan_kernel_phase1PiS_S_:
[----:B------:R-:W-:Y:S01]  /*0000*/  LDC R1, c[0x0][0x37c] ;  /* 0x0000df00ff017b82 */ /* 0x000fe20000000800 */
[----:B------:R-:W0:Y:S01]  /*0010*/  S2R R0, SR_CTAID.X ;  /* 0x0000000000007919 */ /* 0x000e220000002500 */
[----:B------:R-:W1:Y:S01]  /*0020*/  S2R R2, SR_TID.X ;  /* 0x0000000000027919 */ /* 0x000e620000002100 */
[----:B0-----:R-:W-:-:S05]  /*0030*/  IMAD.SHL.U32 R3, R0, 0x800, RZ ;  /* 0x0000080000037824 */ /* 0x001fca00078e00ff */
[----:B-1----:R-:W-:-:S04]  /*0040*/  LOP3.LUT R3, R3, R2, RZ, 0xfc, !PT ;  /* 0x0000000203037212 */ /* 0x002fc800078efcff */
[----:B------:R-:W-:-:S13]  /*0050*/  ISETP.GT.U32.AND P0, PT, R3, 0x1fffff, PT ;  /* 0x001fffff0300780c */ /* 0x000fda0003f04070 */
[----:B------:R-:W-:Y:S05]  /*0060*/  @P0 EXIT ;  /* 0x000000000000094d */ /* 0x000fea0003800000 */
[----:B------:R-:W0:Y:S01]  /*0070*/  LDC.64 R8, c[0x0][0x380] ;  /* 0x0000e000ff087b82 */ /* 0x000e220000000a00 */
[----:B------:R-:W1:Y:S01]  /*0080*/  LDCU.64 UR8, c[0x0][0x358] ;  /* 0x00006b00ff0877ac */ /* 0x000e620008000a00 */
[----:B0-----:R-:W-:-:S05]  /*0090*/  IMAD.WIDE.U32 R8, R3, 0x4, R8 ;  /* 0x0000000403087825 */ /* 0x001fca00078e0008 */
[----:B-1----:R-:W2:Y:S04]  /*00a0*/  LDG.E R10, desc[UR8][R8.64] ;  /* 0x00000008080a7981 */ /* 0x002ea8000c1e1900 */
[----:B------:R-:W3:Y:S01]  /*00b0*/  LDG.E R12, desc[UR8][R8.64+0x1000] ;  /* 0x00100008080c7981 */ /* 0x000ee2000c1e1900 */
[----:B------:R-:W0:Y:S01]  /*00c0*/  S2UR UR5, SR_CgaCtaId ;  /* 0x00000000000579c3 */ /* 0x000e220000008800 */
[----:B------:R-:W-:Y:S01]  /*00d0*/  UMOV UR4, 0x400 ;  /* 0x0000040000047882 */ /* 0x000fe20000000000 */
[C---:B------:R-:W-:Y:S02]  /*00e0*/  ISETP.NE.AND P0, PT, R2.reuse, RZ, PT ;  /* 0x000000ff0200720c */ /* 0x040fe40003f05270 */
[C---:B------:R-:W-:Y:S02]  /*00f0*/  ISETP.GE.U32.AND P1, PT, R2.reuse, 0x2, PT ;  /* 0x000000020200780c */ /* 0x040fe40003f26070 */
[----:B------:R-:W-:Y:S01]  /*0100*/  ISETP.GE.U32.AND P2, PT, R2, 0x4, PT ;  /* 0x000000040200780c */ /* 0x000fe20003f46070 */
[----:B0-----:R-:W-:-:S02]  /*0110*/  ULEA UR6, UR5, UR4, 0x18 ;  /* 0x0000000405067291 */ /* 0x001fc4000f8ec0ff */
[----:B------:R-:W-:-:S04]  /*0120*/  UIADD3 UR4, UPT, UPT, UR4, 0x2000, URZ ;  /* 0x0000200004047890 */ /* 0x000fc8000fffe0ff */
[----:B------:R-:W-:Y:S01]  /*0130*/  LEA R5, R2, UR6, 0x2 ;  /* 0x0000000602057c11 */ /* 0x000fe2000f8e10ff */
[----:B------:R-:W-:-:S04]  /*0140*/  ULEA UR4, UR5, UR4, 0x18 ;  /* 0x0000000405047291 */ /* 0x000fc8000f8ec0ff */
[C---:B------:R-:W-:Y:S02]  /*0150*/  IMAD R6, R2.reuse, 0x4, R5 ;  /* 0x0000000402067824 */ /* 0x040fe400078e0205 */
[----:B------:R-:W-:Y:S01]  /*0160*/  LEA R11, R2, UR4, 0x2 ;  /* 0x00000004020b7c11 */ /* 0x000fe2000f8e10ff */
[----:B--2---:R-:W-:Y:S04]  /*0170*/  STS [R5], R10 ;  /* 0x0000000a05007388 */ /* 0x004fe80000000800 */
[----:B---3--:R-:W-:Y:S01]  /*0180*/  STS [R5+0x1000], R12 ;  /* 0x0010000c05007388 */ /* 0x008fe20000000800 */
[----:B------:R-:W-:Y:S06]  /*0190*/  BAR.SYNC.DEFER_BLOCKING 0x0 ;  /* 0x0000000000007b1d */ /* 0x000fec0000010000 */
[----:B------:R-:W-:Y:S04]  /*01a0*/  LDS R7, [R6] ;  /* 0x0000000006077984 */ /* 0x000fe80000000800 */
[----:B------:R-:W0:Y:S02]  /*01b0*/  LDS R14, [R6+0x4] ;  /* 0x00000400060e7984 */ /* 0x000e240000000800 */
[----:B0-----:R-:W-:-:S05]  /*01c0*/  IMAD.IADD R7, R7, 0x1, R14 ;  /* 0x0000000107077824 */ /* 0x001fca00078e020e */
[----:B------:R-:W-:Y:S01]  /*01d0*/  STS [R6+0x4], R7 ;  /* 0x0000040706007388 */ /* 0x000fe20000000800 */
[----:B------:R-:W-:Y:S06]  /*01e0*/  BAR.SYNC.DEFER_BLOCKING 0x0 ;  /* 0x0000000000007b1d */ /* 0x000fec0000010000 */
[----:B------:R-:W0:Y:S04]  /*01f0*/  LDS R8, [R6+0x4] ;  /* 0x0000040006087984 */ /* 0x000e280000000800 */
[----:B0-----:R-:W-:Y:S01]  /*0200*/  STS [R11], R8 ;  /* 0x000000080b007388 */ /* 0x001fe20000000800 */
[----:B------:R-:W-:Y:S06]  /*0210*/  BAR.SYNC.DEFER_BLOCKING 0x0 ;  /* 0x0000000000007b1d */ /* 0x000fec0000010000 */
[----:B------:R-:W-:Y:S02]  /*0220*/  @P0 LDS R4, [R11+-0x4] ;  /* 0xfffffc000b040984 */ /* 0x000fe40000000800 */
[----:B------:R-:W-:Y:S06]  /*0230*/  BAR.SYNC.DEFER_BLOCKING 0x0 ;  /* 0x0000000000007b1d */ /* 0x000fec0000010000 */
[----:B------:R-:W0:Y:S02]  /*0240*/  @P0 LDS R7, [R11] ;  /* 0x000000000b070984 */ /* 0x000e240000000800 */
[----:B0-----:R-:W-:-:S05]  /*0250*/  @P0 IMAD.IADD R10, R4, 0x1, R7 ;  /* 0x00000001040a0824 */ /* 0x001fca00078e0207 */
[----:B------:R-:W-:Y:S01]  /*0260*/  @P0 STS [R11], R10 ;  /* 0x0000000a0b000388 */ /* 0x000fe20000000800 */
[----:B------:R-:W-:Y:S06]  /*0270*/  BAR.SYNC.DEFER_BLOCKING 0x0 ;  /* 0x0000000000007b1d */ /* 0x000fec0000010000 */
[----:B------:R-:W-:Y:S02]  /*0280*/  @P1 LDS R4, [R11+-0x8] ;  /* 0xfffff8000b041984 */ /* 0x000fe40000000800 */
[----:B------:R-:W-:Y:S06]  /*0290*/  BAR.SYNC.DEFER_BLOCKING 0x0 ;  /* 0x0000000000007b1d */ /* 0x000fec0000010000 */
[----:B------:R-:W0:Y:S02]  /*02a0*/  @P1 LDS R7, [R11] ;  /* 0x000000000b071984 */ /* 0x000e240000000800 */
[----:B0-----:R-:W-:-:S05]  /*02b0*/  @P1 IMAD.IADD R8, R4, 0x1, R7 ;  /* 0x0000000104081824 */ /* 0x001fca00078e0207 */
[----:B------:R-:W-:Y:S01]  /*02c0*/  @P1 STS [R11], R8 ;  /* 0x000000080b001388 */ /* 0x000fe20000000800 */
[----:B------:R-:W-:Y:S01]  /*02d0*/  BAR.SYNC.DEFER_BLOCKING 0x0 ;  /* 0x0000000000007b1d */ /* 0x000fe20000010000 */
[----:B------:R-:W-:-:S05]  /*02e0*/  ISETP.GE.U32.AND P1, PT, R2, 0x8, PT ;  /* 0x000000080200780c */ /* 0x000fca0003f26070 */
[----:B------:R-:W-:Y:S02]  /*02f0*/  @P2 LDS R4, [R11+-0x10] ;  /* 0xfffff0000b042984 */ /* 0x000fe40000000800 */
[----:B------:R-:W-:Y:S06]  /*0300*/  BAR.SYNC.DEFER_BLOCKING 0x0 ;  /* 0x0000000000007b1d */ /* 0x000fec0000010000 */
[----:B------:R-:W0:Y:S02]  /*0310*/  @P2 LDS R7, [R11] ;  /* 0x000000000b072984 */ /* 0x000e240000000800 */
[----:B0-----:R-:W-:-:S05]  /*0320*/  @P2 IADD3 R10, PT, PT, R4, R7, RZ ;  /* 0x00000007040a2210 */ /* 0x001fca0007ffe0ff */
[----:B------:R-:W-:Y:S01]  /*0330*/  @P2 STS [R11], R10 ;  /* 0x0000000a0b002388 */ /* 0x000fe20000000800 */
[----:B------:R-:W-:Y:S01]  /*0340*/  BAR.SYNC.DEFER_BLOCKING 0x0 ;  /* 0x0000000000007b1d */ /* 0x000fe20000010000 */
[----:B------:R-:W-:-:S05]  /*0350*/  ISETP.GE.U32.AND P2, PT, R2, 0x10, PT ;  /* 0x000000100200780c */ /* 0x000fca0003f46070 */
        /* <DEDUP_REMOVED lines=46> */
[----:B------:R-:W-:Y:S06]  /*0640*/  BAR.SYNC.DEFER_BLOCKING 0x0 ;  /* 0x0000000000007b1d */ /* 0x000fec0000010000 */
[----:B------:R-:W-:Y:S04]  /*0650*/  @P0 LDS R7, [R11+-0x4] ;  /* 0xfffffc000b070984 */ /* 0x000fe80000000800 */
[----:B------:R-:W0:Y:S04]  /*0660*/  @P0 LDS R8, [R6] ;  /* 0x0000000006080984 */ /* 0x000e280000000800 */
[----:B------:R-:W1:Y:S01]  /*0670*/  @P0 LDS R12, [R6+0x4] ;  /* 0x00000400060c0984 */ /* 0x000e620000000800 */
[----:B0-----:R-:W-:-:S02]  /*0680*/  @P0 IADD3 R13, PT, PT, R7, R8, RZ ;  /* 0x00000008070d0210 */ /* 0x001fc40007ffe0ff */
[----:B------:R-:W0:Y:S01]  /*0690*/  LDC.64 R8, c[0x0][0x388] ;  /* 0x0000e200ff087b82 */ /* 0x000e220000000a00 */
[----:B-1----:R-:W-:Y:S02]  /*06a0*/  @P0 IMAD.IADD R7, R7, 0x1, R12 ;  /* 0x0000000107070824 */ /* 0x002fe400078e020c */
[----:B------:R-:W-:Y:S04]  /*06b0*/  @P0 STS [R6], R13 ;  /* 0x0000000d06000388 */ /* 0x000fe80000000800 */
[----:B------:R-:W-:Y:S01]  /*06c0*/  @P0 STS [R6+0x4], R7 ;  /* 0x0000040706000388 */ /* 0x000fe20000000800 */
[----:B------:R-:W-:Y:S01]  /*06d0*/  BAR.SYNC.DEFER_BLOCKING 0x0 ;  /* 0x0000000000007b1d */ /* 0x000fe20000010000 */
[----:B------:R-:W-:Y:S01]  /*06e0*/  ISETP.NE.AND P0, PT, R2, 0x3ff, PT ;  /* 0x000003ff0200780c */ /* 0x000fe20003f05270 */
[----:B0-----:R-:W-:-:S04]  /*06f0*/  IMAD.WIDE.U32 R2, R3, 0x4, R8 ;  /* 0x0000000403027825 */ /* 0x001fc800078e0008 */
[----:B------:R-:W0:Y:S04]  /*0700*/  LDS R15, [R5] ;  /* 0x00000000050f7984 */ /* 0x000e280000000800 */
[----:B------:R-:W1:Y:S04]  /*0710*/  LDS R17, [R5+0x1000] ;  /* 0x0010000005117984 */ /* 0x000e680000000800 */
[----:B0-----:R0:W-:Y:S04]  /*0720*/  STG.E desc[UR8][R2.64], R15 ;  /* 0x0000000f02007986 */ /* 0x0011e8000c101908 */
[----:B-1----:R0:W-:Y:S01]  /*0730*/  STG.E desc[UR8][R2.64+0x1000], R17 ;  /* 0x0010001102007986 */ /* 0x0021e2000c101908 */
[----:B------:R-:W-:Y:S05]  /*0740*/  @P0 EXIT ;  /* 0x000000000000094d */ /* 0x000fea0003800000 */
[----:B------:R-:W1:Y:S01]  /*0750*/  LDS R5, [UR6+0x1ffc] ;  /* 0x001ffc06ff057984 */ /* 0x000e620008000800 */
[----:B0-----:R-:W0:Y:S02]  /*0760*/  LDC.64 R2, c[0x0][0x390] ;  /* 0x0000e400ff027b82 */ /* 0x001e240000000a00 */
[----:B0-----:R-:W-:-:S05]  /*0770*/  IMAD.WIDE.U32 R2, R0, 0x4, R2 ;  /* 0x0000000400027825 */ /* 0x001fca00078e0002 */
[----:B-1----:R-:W-:Y:S01]  /*0780*/  STG.E desc[UR8][R2.64], R5 ;  /* 0x0000000502007986 */ /* 0x002fe2000c101908 */
[----:B------:R-:W-:Y:S05]  /*0790*/  EXIT ;  /* 0x000000000000794d */ /* 0x000fea0003800000 */
.L_x_4:
        /* <DEDUP_REMOVED lines=14> */
.L_x_7:


//--------------------- .nv.shared.reserved.0     --------------------------
	.section	.nv.shared.reserved.0,"aw",@nobits
	.weak		__nv_reservedSMEM_offset_0_alias
	.size		__nv_reservedSMEM_offset_0_alias, 0, 64
	.other		__nv_reservedSMEM_offset_0_alias,@"STO_CUDA_RESERVED_SHARED STV_DEFAULT"
__nv_reservedSMEM_offset_0_alias:
	.zero		0
	.zero		64


//--------------------- .nv.shared._Z31hierarchical_scan_kernel_phase2Pi --------------------------
	.section	.nv.shared._Z31hierarchical_scan_kernel_phase2Pi,"aw",@nobits
	.sectionflags	@""
	.align	4
.nv.shared._Z31hierarchical_scan_kernel_phase2Pi:
	.zero		9216


//--------------------- .nv.shared._Z31hierarchical_scan_kernel_phase1PiS_S_ --------------------------
	.section	.nv.shared._Z31hierarchical_scan_kernel_phase1PiS_S_,"aw",@nobits
	.sectionflags	@""
	.align	4
.nv.shared._Z31hierarchical_scan_kernel_phase1PiS_S_:
	.zero		13312


//--------------------- .nv.constant0._Z31hierarchical_scan_kernel_phase3PiS_ --------------------------
	.section	.nv.constant0._Z31hierarchical_scan_kernel_phase3PiS_,"a",@progbits
	.sectionflags	@""
	.align	4
.nv.constant0._Z31hierarchical_scan_kernel_phase3PiS_:
	.zero		912


//--------------------- .nv.constant0._Z31hierarchical_scan_kernel_phase2Pi --------------------------
	.section	.nv.constant0._Z31hierarchical_scan_kernel_phase2Pi,"a",@progbits
	.sectionflags	@""
	.align	4
.nv.constant0._Z31hierarchical_scan_kernel_phase2Pi:
	.zero		904


//--------------------- .nv.constant0._Z31hierarchical_scan_kernel_phase1PiS_S_ --------------------------
	.section	.nv.constant0._Z31hierarchical_scan_kernel_phase1PiS_S_,"a",@progbits
	.sectionflags	@""
	.align	4
.nv.constant0._Z31hierarchical_scan_kernel_phase1PiS_S_:
	.zero		920


//--------------------- SYMBOLS --------------------------

	.type		.nv.reservedSmem.offset0,@object
	.size		.nv.reservedSmem.offset0,0x4
	.type		.nv.reservedSmem.cap,@object
	.size		.nv.reservedSmem.cap,0x4
